//
// Generated by NVIDIA NVVM Compiler
//
// Compiler Build ID: CL-36424714
// Cuda compilation tools, release 13.0, V13.0.88
// Based on NVVM 20.0.0
//

.version 9.0
.target sm_100
.address_size 64

	// .globl	_Z9reversingPdS_i

.visible .entry _Z9reversingPdS_i(
	.param .u64 .ptr .align 1 _Z9reversingPdS_i_param_0,
	.param .u64 .ptr .align 1 _Z9reversingPdS_i_param_1,
	.param .u32 _Z9reversingPdS_i_param_2
)
{
	.reg .b32 	%r<8>;
	.reg .b64 	%rd<9>;
	.reg .b64 	%fd<2>;

	ld.param.u64 	%rd1, [_Z9reversingPdS_i_param_0];
	ld.param.u64 	%rd2, [_Z9reversingPdS_i_param_1];
	ld.param.u32 	%r1, [_Z9reversingPdS_i_param_2];
	cvta.to.global.u64 	%rd3, %rd2;
	cvta.to.global.u64 	%rd4, %rd1;
	mov.u32 	%r2, %tid.x;
	mov.u32 	%r3, %ctaid.x;
	mov.u32 	%r4, %ntid.x;
	mad.lo.s32 	%r5, %r3, %r4, %r2;
	mul.wide.s32 	%rd5, %r5, 8;
	add.s64 	%rd6, %rd4, %rd5;
	ld.global.f64 	%fd1, [%rd6];
	not.b32 	%r6, %r5;
	add.s32 	%r7, %r1, %r6;
	mul.wide.s32 	%rd7, %r7, 8;
	add.s64 	%rd8, %rd3, %rd7;
	st.global.f64 	[%rd8], %fd1;
	ret;

}


// ===== COMPILED SASS (sm_100) =====

	.target	sm_100

	.elftype	@"ET_EXEC"


//--------------------- .note.nv.tkinfo           --------------------------
	.section	.note.nv.tkinfo,"",@"SHT_NOTE"
	.sectionflags	@"SHF_NOTE_NV_TKINFO"
	.tkinfo
        /*0018*/ 	.word	0x00000002
        /*0030*/ 	.string	""
        /*0030*/ 	.string	"ptxas"
        /*0030*/ 	.string	"Cuda compilation tools, release 13.0, V13.0.88"
        /*0030*/ 	.string	"Build cuda_13.0.r13.0/compiler.36424714_0"
        /*0030*/ 	.string	"-arch sm_100 -m 64 "



//--------------------- .note.nv.cuinfo           --------------------------
	.section	.note.nv.cuinfo,"",@"SHT_NOTE"
	.sectionflags	@"SHF_NOTE_NV_CUINFO"
        /*0018*/ 	.short	0x0002
        /*001a*/ 	.short	0x0064
        /*001c*/ 	.short	0x0082
	.zero		2


//--------------------- .nv.info                  --------------------------
	.section	.nv.info,"",@"SHT_CUDA_INFO"
	.align	4


	//----- nvinfo : EIATTR_REGCOUNT
	.align		4
        /*0000*/ 	.byte	0x04, 0x2f
        /*0002*/ 	.short	(.L_1 - .L_0)
	.align		4
.L_0:
        /*0004*/ 	.word	index@(_Z9reversingPdS_i)
        /*0008*/ 	.word	0x0000000a


	//----- nvinfo : EIATTR_FRAME_SIZE
	.align		4
.L_1:
        /*000c*/ 	.byte	0x04, 0x11
        /*000e*/ 	.short	(.L_3 - .L_2)
	.align		4
.L_2:
        /*0010*/ 	.word	index@(_Z9reversingPdS_i)
        /*0014*/ 	.word	0x00000000


	//----- nvinfo : EIATTR_MIN_STACK_SIZE
	.align		4
.L_3:
        /*0018*/ 	.byte	0x04, 0x12
        /*001a*/ 	.short	(.L_5 - .L_4)
	.align		4
.L_4:
        /*001c*/ 	.word	index@(_Z9reversingPdS_i)
        /*0020*/ 	.word	0x00000000
.L_5:


//--------------------- .nv.compat                --------------------------
	.section	.nv.compat,"",@"SHT_CUDA_COMPAT_INFO"
	.align	4
        /*0000*/ 	.byte	0x02, 0x09, 0x00, 0x00, 0x02, 0x02, 0x01, 0x00, 0x02, 0x05, 0x05, 0x00, 0x03, 0x07, 0x01, 0x01
        /*0010*/ 	.byte	0x02, 0x03, 0x00, 0x00, 0x02, 0x06, 0x01, 0x00, 0x04, 0x0b, 0x08, 0x00, 0x09, 0x00, 0x00, 0x00
        /*0020*/ 	.byte	0x00, 0x00, 0x00, 0x00


//--------------------- .nv.info._Z9reversingPdS_i --------------------------
	.section	.nv.info._Z9reversingPdS_i,"",@"SHT_CUDA_INFO"
	.sectionflags	@""
	.align	4


	//----- nvinfo : EIATTR_CUDA_API_VERSION
	.align		4
        /*0000*/ 	.byte	0x04, 0x37
        /*0002*/ 	.short	(.L_7 - .L_6)
.L_6:
        /*0004*/ 	.word	0x00000082


	//----- nvinfo : EIATTR_KPARAM_INFO
	.align		4
.L_7:
        /*0008*/ 	.byte	0x04, 0x17
        /*000a*/ 	.short	(.L_9 - .L_8)
.L_8:
        /*000c*/ 	.word	0x00000000
        /*0010*/ 	.short	0x0002
        /*0012*/ 	.short	0x0010
        /*0014*/ 	.byte	0x00, 0xf0, 0x11, 0x00


	//----- nvinfo : EIATTR_KPARAM_INFO
	.align		4
.L_9:
        /*0018*/ 	.byte	0x04, 0x17
        /*001a*/ 	.short	(.L_11 - .L_10)
.L_10:
        /*001c*/ 	.word	0x00000000
        /*0020*/ 	.short	0x0001
        /*0022*/ 	.short	0x0008
        /*0024*/ 	.byte	0x00, 0xf5, 0x21, 0x00


	//----- nvinfo : EIATTR_KPARAM_INFO
	.align		4
.L_11:
        /*0028*/ 	.byte	0x04, 0x17
        /*002a*/ 	.short	(.L_13 - .L_12)
.L_12:
        /*002c*/ 	.word	0x00000000
        /*0030*/ 	.short	0x0000
        /*0032*/ 	.short	0x0000
        /*0034*/ 	.byte	0x00, 0xf5, 0x21, 0x00


	//----- nvinfo : EIATTR_SPARSE_MMA_MASK
	.align		4
.L_13:
        /*0038*/ 	.byte	0x03, 0x50
        /*003a*/ 	.short	0x0000


	//----- nvinfo : EIATTR_MAXREG_COUNT
	.align		4
        /*003c*/ 	.byte	0x03, 0x1b
        /*003e*/ 	.short	0x00ff


	//----- nvinfo : EIATTR_MERCURY_ISA_VERSION
	.align		4
        /*0040*/ 	.byte	0x03, 0x5f
        /*0042*/ 	.short	0x0101


	//----- nvinfo : EIATTR_VRC_CTA_INIT_COUNT
	.align		4
        /*0044*/ 	.byte	0x02, 0x4a
	.zero		1
	.zero		1


	//----- nvinfo : EIATTR_EXIT_INSTR_OFFSETS
	.align		4
        /*0048*/ 	.byte	0x04, 0x1c
        /*004a*/ 	.short	(.L_15 - .L_14)


	//   ....[0]....
.L_14:
        /*004c*/ 	.word	0x000000f0


	//----- nvinfo : EIATTR_CBANK_PARAM_SIZE
	.align		4
.L_15:
        /*0050*/ 	.byte	0x03, 0x19
        /*0052*/ 	.short	0x0014


	//----- nvinfo : EIATTR_PARAM_CBANK
	.align		4
        /*0054*/ 	.byte	0x04, 0x0a
        /*0056*/ 	.short	(.L_17 - .L_16)
	.align		4
.L_16:
        /*0058*/ 	.word	index@(.nv.constant0._Z9reversingPdS_i)
        /*005c*/ 	.short	0x0380
        /*005e*/ 	.short	0x0014


	//----- nvinfo : EIATTR_SW_WAR
	.align		4
.L_17:
        /*0060*/ 	.byte	0x04, 0x36
        /*0062*/ 	.short	(.L_19 - .L_18)
.L_18:
        /*0064*/ 	.word	0x00000008
.L_19:


//--------------------- .nv.callgraph             --------------------------
	.section	.nv.callgraph,"",@"SHT_CUDA_CALLGRAPH"
	.align	4
	.sectionentsize	8
	.align		4
        /*0000*/ 	.word	0x00000000
	.align		4
        /*0004*/ 	.word	0xffffffff
	.align		4
        /*0008*/ 	.word	0x00000000
	.align		4
        /*000c*/ 	.word	0xfffffffe
	.align		4
        /*0010*/ 	.word	0x00000000
	.align		4
        /*0014*/ 	.word	0xfffffffd
	.align		4
        /*0018*/ 	.word	0x00000000
	.align		4
        /*001c*/ 	.word	0xfffffffc


//--------------------- .text._Z9reversingPdS_i   --------------------------
	.section	.text._Z9reversingPdS_i,"ax",@progbits
	.align	128
        .global         _Z9reversingPdS_i
        .type           _Z9reversingPdS_i,@function
        .size           _Z9reversingPdS_i,(.L_x_1 - _Z9reversingPdS_i)
        .other          _Z9reversingPdS_i,@"STO_CUDA_ENTRY STV_DEFAULT"
_Z9reversingPdS_i:
.text._Z9reversingPdS_i:
[----:B------:R-:W-:Y:S01]  /*0000*/  LDC R1, c[0x0][0x37c] ;  /* 0x0000df00ff017b82 */ /* 0x000fe20000000800 */
[----:B------:R-:W0:Y:S07]  /*0010*/  S2R R7, SR_TID.X ;  /* 0x0000000000077919 */ /* 0x000e2e0000002100 */
[----:B------:R-:W0:Y:S01]  /*0020*/  S2UR UR6, SR_CTAID.X ;  /* 0x00000000000679c3 */ /* 0x000e220000002500 */
[----:B------:R-:W1:Y:S07]  /*0030*/  LDCU.64 UR4, c[0x0][0x358] ;  /* 0x00006b00ff0477ac */ /* 0x000e6e0008000a00 */
[----:B------:R-:W0:Y:S08]  /*0040*/  LDC R0, c[0x0][0x360] ;  /* 0x0000d800ff007b82 */ /* 0x000e300000000800 */
[----:B------:R-:W2:Y:S08]  /*0050*/  LDC.64 R2, c[0x0][0x380] ;  /* 0x0000e000ff027b82 */ /* 0x000eb00000000a00 */
[----:B------:R-:W3:Y:S01]  /*0060*/  LDC.64 R4, c[0x0][0x388] ;  /* 0x0000e200ff047b82 */ /* 0x000ee20000000a00 */
[----:B0-----:R-:W-:Y:S01]  /*0070*/  IMAD R7, R0, UR6, R7 ;  /* 0x0000000600077c24 */ /* 0x001fe2000f8e0207 */
[----:B------:R-:W0:Y:S03]  /*0080*/  LDCU UR6, c[0x0][0x390] ;  /* 0x00007200ff0677ac */ /* 0x000e260008000800 */
[----:B--2---:R-:W-:-:S06]  /*0090*/  IMAD.WIDE R2, R7, 0x8, R2 ;  /* 0x0000000807027825 */ /* 0x004fcc00078e0202 */
[----:B-1----:R-:W2:Y:S01]  /*00a0*/  LDG.E.64 R2, desc[UR4][R2.64] ;  /* 0x0000000402027981 */ /* 0x002ea2000c1e1b00 */
[----:B------:R-:W-:-:S04]  /*00b0*/  LOP3.LUT R7, RZ, R7, RZ, 0x33, !PT ;  /* 0x00000007ff077212 */ /* 0x000fc800078e33ff */
[----:B0-----:R-:W-:-:S05]  /*00c0*/  IADD3 R7, PT, PT, R7, UR6, RZ ;  /* 0x0000000607077c10 */ /* 0x001fca000fffe0ff */
[----:B---3--:R-:W-:-:S05]  /*00d0*/  IMAD.WIDE R4, R7, 0x8, R4 ;  /* 0x0000000807047825 */ /* 0x008fca00078e0204 */
[----:B--2---:R-:W-:Y:S01]  /*00e0*/  STG.E.64 desc[UR4][R4.64], R2 ;  /* 0x0000000204007986 */ /* 0x004fe2000c101b04 */
[----:B------:R-:W-:Y:S05]  /*00f0*/  EXIT ;  /* 0x000000000000794d */ /* 0x000fea0003800000 */
.L_x_0:
[----:B------:R-:W-:-:S00]  /*0100*/  BRA `(.L_x_0) ;  /* 0xfffffffc00fc7947 */ /* 0x000fc0000383ffff */
[----:B------:R-:W-:-:S00]  /*0110*/  NOP ;  /* 0x0000000000007918 */ /* 0x000fc00000000000 */
        /* <DEDUP_REMOVED lines=14> */
.L_x_1:


//--------------------- .nv.shared.reserved.0     --------------------------
	.section	.nv.shared.reserved.0,"aw",@nobits
	.weak		__nv_reservedSMEM_offset_0_alias
	.size		__nv_reservedSMEM_offset_0_alias, 0, 64
	.other		__nv_reservedSMEM_offset_0_alias,@"STO_CUDA_RESERVED_SHARED STV_DEFAULT"
__nv_reservedSMEM_offset_0_alias:
	.zero		0
	.zero		64


//--------------------- .nv.constant0._Z9reversingPdS_i --------------------------
	.section	.nv.constant0._Z9reversingPdS_i,"a",@progbits
	.sectionflags	@""
	.align	4
.nv.constant0._Z9reversingPdS_i:
	.zero		916


//--------------------- SYMBOLS --------------------------

	.type		.nv.reservedSmem.offset0,@object
	.size		.nv.reservedSmem.offset0,0x4
